//
// Generated by NVIDIA NVVM Compiler
//
// Compiler Build ID: CL-36424714
// Cuda compilation tools, release 13.0, V13.0.88
// Based on NVVM 20.0.0
//

.version 9.0
.target sm_100
.address_size 64

	// .globl	_Z13double_kernelPfi

.visible .entry _Z13double_kernelPfi(
	.param .u64 .ptr .align 1 _Z13double_kernelPfi_param_0,
	.param .u32 _Z13double_kernelPfi_param_1
)
{
	.reg .pred 	%p<2>;
	.reg .b32 	%r<6>;
	.reg .b32 	%f<3>;
	.reg .b64 	%rd<5>;

	ld.param.u64 	%rd1, [_Z13double_kernelPfi_param_0];
	ld.param.u32 	%r2, [_Z13double_kernelPfi_param_1];
	mov.u32 	%r3, %ctaid.x;
	mov.u32 	%r4, %ntid.x;
	mov.u32 	%r5, %tid.x;
	mad.lo.s32 	%r1, %r3, %r4, %r5;
	setp.ge.s32 	%p1, %r1, %r2;
	@%p1 bra 	$L__BB0_2;
	cvta.to.global.u64 	%rd2, %rd1;
	mul.wide.s32 	%rd3, %r1, 4;
	add.s64 	%rd4, %rd2, %rd3;
	ld.global.f32 	%f1, [%rd4];
	add.f32 	%f2, %f1, %f1;
	st.global.f32 	[%rd4], %f2;
$L__BB0_2:
	ret;

}


// ===== COMPILED SASS (sm_100) =====

	.target	sm_100

	.elftype	@"ET_EXEC"


//--------------------- .note.nv.tkinfo           --------------------------
	.section	.note.nv.tkinfo,"",@"SHT_NOTE"
	.sectionflags	@"SHF_NOTE_NV_TKINFO"
	.tkinfo
        /*0018*/ 	.word	0x00000002
        /*0030*/ 	.string	""
        /*0030*/ 	.string	"ptxas"
        /*0030*/ 	.string	"Cuda compilation tools, release 13.0, V13.0.88"
        /*0030*/ 	.string	"Build cuda_13.0.r13.0/compiler.36424714_0"
        /*0030*/ 	.string	"-arch sm_100 -m 64 "



//--------------------- .note.nv.cuinfo           --------------------------
	.section	.note.nv.cuinfo,"",@"SHT_NOTE"
	.sectionflags	@"SHF_NOTE_NV_CUINFO"
        /*0018*/ 	.short	0x0002
        /*001a*/ 	.short	0x0064
        /*001c*/ 	.short	0x0082
	.zero		2


//--------------------- .nv.info                  --------------------------
	.section	.nv.info,"",@"SHT_CUDA_INFO"
	.align	4


	//----- nvinfo : EIATTR_REGCOUNT
	.align		4
        /*0000*/ 	.byte	0x04, 0x2f
        /*0002*/ 	.short	(.L_1 - .L_0)
	.align		4
.L_0:
        /*0004*/ 	.word	index@(_Z13double_kernelPfi)
        /*0008*/ 	.word	0x00000008


	//----- nvinfo : EIATTR_FRAME_SIZE
	.align		4
.L_1:
        /*000c*/ 	.byte	0x04, 0x11
        /*000e*/ 	.short	(.L_3 - .L_2)
	.align		4
.L_2:
        /*0010*/ 	.word	index@(_Z13double_kernelPfi)
        /*0014*/ 	.word	0x00000000


	//----- nvinfo : EIATTR_MIN_STACK_SIZE
	.align		4
.L_3:
        /*0018*/ 	.byte	0x04, 0x12
        /*001a*/ 	.short	(.L_5 - .L_4)
	.align		4
.L_4:
        /*001c*/ 	.word	index@(_Z13double_kernelPfi)
        /*0020*/ 	.word	0x00000000
.L_5:


//--------------------- .nv.compat                --------------------------
	.section	.nv.compat,"",@"SHT_CUDA_COMPAT_INFO"
	.align	4
        /*0000*/ 	.byte	0x02, 0x09, 0x00, 0x00, 0x02, 0x02, 0x01, 0x00, 0x02, 0x05, 0x05, 0x00, 0x03, 0x07, 0x01, 0x01
        /*0010*/ 	.byte	0x02, 0x03, 0x00, 0x00, 0x02, 0x06, 0x01, 0x00, 0x04, 0x0b, 0x08, 0x00, 0x09, 0x00, 0x00, 0x00
        /*0020*/ 	.byte	0x00, 0x00, 0x00, 0x00


//--------------------- .nv.info._Z13double_kernelPfi --------------------------
	.section	.nv.info._Z13double_kernelPfi,"",@"SHT_CUDA_INFO"
	.sectionflags	@""
	.align	4


	//----- nvinfo : EIATTR_CUDA_API_VERSION
	.align		4
        /*0000*/ 	.byte	0x04, 0x37
        /*0002*/ 	.short	(.L_7 - .L_6)
.L_6:
        /*0004*/ 	.word	0x00000082


	//----- nvinfo : EIATTR_KPARAM_INFO
	.align		4
.L_7:
        /*0008*/ 	.byte	0x04, 0x17
        /*000a*/ 	.short	(.L_9 - .L_8)
.L_8:
        /*000c*/ 	.word	0x00000000
        /*0010*/ 	.short	0x0001
        /*0012*/ 	.short	0x0008
        /*0014*/ 	.byte	0x00, 0xf0, 0x11, 0x00


	//----- nvinfo : EIATTR_KPARAM_INFO
	.align		4
.L_9:
        /*0018*/ 	.byte	0x04, 0x17
        /*001a*/ 	.short	(.L_11 - .L_10)
.L_10:
        /*001c*/ 	.word	0x00000000
        /*0020*/ 	.short	0x0000
        /*0022*/ 	.short	0x0000
        /*0024*/ 	.byte	0x00, 0xf5, 0x21, 0x00


	//----- nvinfo : EIATTR_SPARSE_MMA_MASK
	.align		4
.L_11:
        /*0028*/ 	.byte	0x03, 0x50
        /*002a*/ 	.short	0x0000


	//----- nvinfo : EIATTR_MAXREG_COUNT
	.align		4
        /*002c*/ 	.byte	0x03, 0x1b
        /*002e*/ 	.short	0x00ff


	//----- nvinfo : EIATTR_MERCURY_ISA_VERSION
	.align		4
        /*0030*/ 	.byte	0x03, 0x5f
        /*0032*/ 	.short	0x0101


	//----- nvinfo : EIATTR_VRC_CTA_INIT_COUNT
	.align		4
        /*0034*/ 	.byte	0x02, 0x4a
	.zero		1
	.zero		1


	//----- nvinfo : EIATTR_EXIT_INSTR_OFFSETS
	.align		4
        /*0038*/ 	.byte	0x04, 0x1c
        /*003a*/ 	.short	(.L_13 - .L_12)


	//   ....[0]....
.L_12:
        /*003c*/ 	.word	0x00000070


	//   ....[1]....
        /*0040*/ 	.word	0x000000e0


	//----- nvinfo : EIATTR_CBANK_PARAM_SIZE
	.align		4
.L_13:
        /*0044*/ 	.byte	0x03, 0x19
        /*0046*/ 	.short	0x000c


	//----- nvinfo : EIATTR_PARAM_CBANK
	.align		4
        /*0048*/ 	.byte	0x04, 0x0a
        /*004a*/ 	.short	(.L_15 - .L_14)
	.align		4
.L_14:
        /*004c*/ 	.word	index@(.nv.constant0._Z13double_kernelPfi)
        /*0050*/ 	.short	0x0380
        /*0052*/ 	.short	0x000c


	//----- nvinfo : EIATTR_SW_WAR
	.align		4
.L_15:
        /*0054*/ 	.byte	0x04, 0x36
        /*0056*/ 	.short	(.L_17 - .L_16)
.L_16:
        /*0058*/ 	.word	0x00000008
.L_17:


//--------------------- .nv.callgraph             --------------------------
	.section	.nv.callgraph,"",@"SHT_CUDA_CALLGRAPH"
	.align	4
	.sectionentsize	8
	.align		4
        /*0000*/ 	.word	0x00000000
	.align		4
        /*0004*/ 	.word	0xffffffff
	.align		4
        /*0008*/ 	.word	0x00000000
	.align		4
        /*000c*/ 	.word	0xfffffffe
	.align		4
        /*0010*/ 	.word	0x00000000
	.align		4
        /*0014*/ 	.word	0xfffffffd
	.align		4
        /*0018*/ 	.word	0x00000000
	.align		4
        /*001c*/ 	.word	0xfffffffc


//--------------------- .text._Z13double_kernelPfi --------------------------
	.section	.text._Z13double_kernelPfi,"ax",@progbits
	.align	128
        .global         _Z13double_kernelPfi
        .type           _Z13double_kernelPfi,@function
        .size           _Z13double_kernelPfi,(.L_x_1 - _Z13double_kernelPfi)
        .other          _Z13double_kernelPfi,@"STO_CUDA_ENTRY STV_DEFAULT"
_Z13double_kernelPfi:
.text._Z13double_kernelPfi:
[----:B------:R-:W-:Y:S01]  /*0000*/  LDC R1, c[0x0][0x37c] ;  /* 0x0000df00ff017b82 */ /* 0x000fe20000000800 */
[----:B------:R-:W0:Y:S07]  /*0010*/  S2R R0, SR_TID.X ;  /* 0x0000000000007919 */ /* 0x000e2e0000002100 */
[----:B------:R-:W0:Y:S01]  /*0020*/  S2UR UR4, SR_CTAID.X ;  /* 0x00000000000479c3 */ /* 0x000e220000002500 */
[----:B------:R-:W1:Y:S07]  /*0030*/  LDCU UR5, c[0x0][0x388] ;  /* 0x00007100ff0577ac */ /* 0x000e6e0008000800 */
[----:B------:R-:W0:Y:S02]  /*0040*/  LDC R5, c[0x0][0x360] ;  /* 0x0000d800ff057b82 */ /* 0x000e240000000800 */
[----:B0-----:R-:W-:-:S05]  /*0050*/  IMAD R5, R5, UR4, R0 ;  /* 0x0000000405057c24 */ /* 0x001fca000f8e0200 */
[----:B-1----:R-:W-:-:S13]  /*0060*/  ISETP.GE.AND P0, PT, R5, UR5, PT ;  /* 0x0000000505007c0c */ /* 0x002fda000bf06270 */
[----:B------:R-:W-:Y:S05]  /*0070*/  @P0 EXIT ;  /* 0x000000000000094d */ /* 0x000fea0003800000 */
[----:B------:R-:W0:Y:S01]  /*0080*/  LDC.64 R2, c[0x0][0x380] ;  /* 0x0000e000ff027b82 */ /* 0x000e220000000a00 */
[----:B------:R-:W1:Y:S01]  /*0090*/  LDCU.64 UR4, c[0x0][0x358] ;  /* 0x00006b00ff0477ac */ /* 0x000e620008000a00 */
[----:B0-----:R-:W-:-:S05]  /*00a0*/  IMAD.WIDE R2, R5, 0x4, R2 ;  /* 0x0000000405027825 */ /* 0x001fca00078e0202 */
[----:B-1----:R-:W2:Y:S02]  /*00b0*/  LDG.E R0, desc[UR4][R2.64] ;  /* 0x0000000402007981 */ /* 0x002ea4000c1e1900 */
[----:B--2---:R-:W-:-:S05]  /*00c0*/  FADD R5, R0, R0 ;  /* 0x0000000000057221 */ /* 0x004fca0000000000 */
[----:B------:R-:W-:Y:S01]  /*00d0*/  STG.E desc[UR4][R2.64], R5 ;  /* 0x0000000502007986 */ /* 0x000fe2000c101904 */
[----:B------:R-:W-:Y:S05]  /*00e0*/  EXIT ;  /* 0x000000000000794d */ /* 0x000fea0003800000 */
.L_x_0:
[----:B------:R-:W-:-:S00]  /*00f0*/  BRA `(.L_x_0) ;  /* 0xfffffffc00fc7947 */ /* 0x000fc0000383ffff */
[----:B------:R-:W-:-:S00]  /*0100*/  NOP ;  /* 0x0000000000007918 */ /* 0x000fc00000000000 */
[----:B------:R-:W-:-:S00]  /*0110*/  NOP ;  /* 0x0000000000007918 */ /* 0x000fc00000000000 */
[----:B------:R-:W-:-:S00]  /*0120*/  NOP ;  /* 0x0000000000007918 */ /* 0x000fc00000000000 */
[----:B------:R-:W-:-:S00]  /*0130*/  NOP ;  /* 0x0000000000007918 */ /* 0x000fc00000000000 */
[----:B------:R-:W-:-:S00]  /*0140*/  NOP ;  /* 0x0000000000007918 */ /* 0x000fc00000000000 */
[----:B------:R-:W-:-:S00]  /*0150*/  NOP ;  /* 0x0000000000007918 */ /* 0x000fc00000000000 */
[----:B------:R-:W-:-:S00]  /*0160*/  NOP ;  /* 0x0000000000007918 */ /* 0x000fc00000000000 */
[----:B------:R-:W-:-:S00]  /*0170*/  NOP ;  /* 0x0000000000007918 */ /* 0x000fc00000000000 */
.L_x_1:


//--------------------- .nv.shared.reserved.0     --------------------------
	.section	.nv.shared.reserved.0,"aw",@nobits
	.weak		__nv_reservedSMEM_offset_0_alias
	.size		__nv_reservedSMEM_offset_0_alias, 0, 64
	.other		__nv_reservedSMEM_offset_0_alias,@"STO_CUDA_RESERVED_SHARED STV_DEFAULT"
__nv_reservedSMEM_offset_0_alias:
	.zero		0
	.zero		64


//--------------------- .nv.constant0._Z13double_kernelPfi --------------------------
	.section	.nv.constant0._Z13double_kernelPfi,"a",@progbits
	.sectionflags	@""
	.align	4
.nv.constant0._Z13double_kernelPfi:
	.zero		908


//--------------------- SYMBOLS --------------------------

	.type		.nv.reservedSmem.offset0,@object
	.size		.nv.reservedSmem.offset0,0x4
